	.headerflags	@"EF_CUDA_TEXMODE_UNIFIED EF_CUDA_64BIT_ADDRESS EF_CUDA_ACCELERATORS EF_CUDA_SM90 EF_CUDA_VIRTUAL_SM(EF_CUDA_SM90)"
	.elftype	@"ET_EXEC"


//--------------------- .nv.info                  --------------------------
	.section	.nv.info,"",@"SHT_CUDA_INFO"
	.align	4


	//----- nvinfo : EIATTR_REGCOUNT
	.align		4
        /*0000*/ 	.byte	0x04, 0x2f
        /*0002*/ 	.short	(.L_3 - .L_2)
	.align		4
.L_2:
        /*0004*/ 	.word	index@(triton_poi_fused__native_batch_norm_legit_no_training_convolution_relu_4)
        /*0008*/ 	.word	0x00000020


	//----- nvinfo : EIATTR_MIN_STACK_SIZE
	.align		4
.L_3:
        /*000c*/ 	.byte	0x04, 0x12
        /*000e*/ 	.short	(.L_5 - .L_4)
	.align		4
.L_4:
        /*0010*/ 	.word	index@(triton_poi_fused__native_batch_norm_legit_no_training_convolution_relu_4)
        /*0014*/ 	.word	0x00000000


	//----- nvinfo : EIATTR_FRAME_SIZE
	.align		4
.L_5:
        /*0018*/ 	.byte	0x04, 0x11
        /*001a*/ 	.short	(.L_7 - .L_6)
	.align		4
.L_6:
        /*001c*/ 	.word	index@(triton_poi_fused__native_batch_norm_legit_no_training_convolution_relu_4)
        /*0020*/ 	.word	0x00000000


	//----- nvinfo : EIATTR_MIN_STACK_SIZE
	.align		4
.L_7:
        /*0024*/ 	.byte	0x04, 0x12
        /*0026*/ 	.short	(.L_9 - .L_8)
	.align		4
.L_8:
        /*0028*/ 	.word	index@(triton_poi_fused__native_batch_norm_legit_no_training_convolution_relu_4)
        /*002c*/ 	.word	0x00000000
.L_9:


//--------------------- .nv.info.triton_poi_fused__native_batch_norm_legit_no_training_convolution_relu_4 --------------------------
	.section	.nv.info.triton_poi_fused__native_batch_norm_legit_no_training_convolution_relu_4,"",@"SHT_CUDA_INFO"
	.sectionflags	@""
	.align	4


	//----- nvinfo : EIATTR_CUDA_API_VERSION
	.align		4
        /*0000*/ 	.byte	0x04, 0x37
        /*0002*/ 	.short	(.L_11 - .L_10)
.L_10:
        /*0004*/ 	.word	0x0000007c


	//----- nvinfo : EIATTR_KPARAM_INFO
	.align		4
.L_11:
        /*0008*/ 	.byte	0x04, 0x17
        /*000a*/ 	.short	(.L_13 - .L_12)
.L_12:
        /*000c*/ 	.word	0x00000000
        /*0010*/ 	.short	0x0007
        /*0012*/ 	.short	0x0038
        /*0014*/ 	.byte	0x00, 0xf0, 0x11, 0x00


	//----- nvinfo : EIATTR_KPARAM_INFO
	.align		4
.L_13:
        /*0018*/ 	.byte	0x04, 0x17
        /*001a*/ 	.short	(.L_15 - .L_14)
.L_14:
        /*001c*/ 	.word	0x00000000
        /*0020*/ 	.short	0x0006
        /*0022*/ 	.short	0x0030
        /*0024*/ 	.byte	0x00, 0xf4, 0x21, 0x00


	//----- nvinfo : EIATTR_KPARAM_INFO
	.align		4
.L_15:
        /*0028*/ 	.byte	0x04, 0x17
        /*002a*/ 	.short	(.L_17 - .L_16)
.L_16:
        /*002c*/ 	.word	0x00000000
        /*0030*/ 	.short	0x0005
        /*0032*/ 	.short	0x0028
        /*0034*/ 	.byte	0x00, 0xf4, 0x21, 0x00


	//----- nvinfo : EIATTR_KPARAM_INFO
	.align		4
.L_17:
        /*0038*/ 	.byte	0x04, 0x17
        /*003a*/ 	.short	(.L_19 - .L_18)
.L_18:
        /*003c*/ 	.word	0x00000000
        /*0040*/ 	.short	0x0004
        /*0042*/ 	.short	0x0020
        /*0044*/ 	.byte	0x00, 0xf4, 0x21, 0x00


	//----- nvinfo : EIATTR_KPARAM_INFO
	.align		4
.L_19:
        /*0048*/ 	.byte	0x04, 0x17
        /*004a*/ 	.short	(.L_21 - .L_20)
.L_20:
        /*004c*/ 	.word	0x00000000
        /*0050*/ 	.short	0x0003
        /*0052*/ 	.short	0x0018
        /*0054*/ 	.byte	0x00, 0xf4, 0x21, 0x00


	//----- nvinfo : EIATTR_KPARAM_INFO
	.align		4
.L_21:
        /*0058*/ 	.byte	0x04, 0x17
        /*005a*/ 	.short	(.L_23 - .L_22)
.L_22:
        /*005c*/ 	.word	0x00000000
        /*0060*/ 	.short	0x0002
        /*0062*/ 	.short	0x0010
        /*0064*/ 	.byte	0x00, 0xf4, 0x21, 0x00


	//----- nvinfo : EIATTR_KPARAM_INFO
	.align		4
.L_23:
        /*0068*/ 	.byte	0x04, 0x17
        /*006a*/ 	.short	(.L_25 - .L_24)
.L_24:
        /*006c*/ 	.word	0x00000000
        /*0070*/ 	.short	0x0001
        /*0072*/ 	.short	0x0008
        /*0074*/ 	.byte	0x00, 0xf4, 0x21, 0x00


	//----- nvinfo : EIATTR_KPARAM_INFO
	.align		4
.L_25:
        /*0078*/ 	.byte	0x04, 0x17
        /*007a*/ 	.short	(.L_27 - .L_26)
.L_26:
        /*007c*/ 	.word	0x00000000
        /*0080*/ 	.short	0x0000
        /*0082*/ 	.short	0x0000
        /*0084*/ 	.byte	0x00, 0xf4, 0x21, 0x00


	//----- nvinfo : EIATTR_SPARSE_MMA_MASK
	.align		4
.L_27:
        /*0088*/ 	.byte	0x03, 0x50
        /*008a*/ 	.short	0x0000


	//----- nvinfo : EIATTR_MAXREG_COUNT
	.align		4
        /*008c*/ 	.byte	0x03, 0x1b
        /*008e*/ 	.short	0x00ff


	//----- nvinfo : EIATTR_EXIT_INSTR_OFFSETS
	.align		4
        /*0090*/ 	.byte	0x04, 0x1c
        /*0092*/ 	.short	(.L_29 - .L_28)


	//   ....[0]....
.L_28:
        /*0094*/ 	.word	0x000007e0


	//----- nvinfo : EIATTR_REQNTID
	.align		4
.L_29:
        /*0098*/ 	.byte	0x04, 0x10
        /*009a*/ 	.short	(.L_31 - .L_30)
.L_30:
        /*009c*/ 	.word	0x00000080
        /*00a0*/ 	.word	0x00000001
        /*00a4*/ 	.word	0x00000001


	//----- nvinfo : EIATTR_CBANK_PARAM_SIZE
	.align		4
.L_31:
        /*00a8*/ 	.byte	0x03, 0x19
        /*00aa*/ 	.short	0x003c


	//----- nvinfo : EIATTR_PARAM_CBANK
	.align		4
        /*00ac*/ 	.byte	0x04, 0x0a
        /*00ae*/ 	.short	(.L_33 - .L_32)
	.align		4
.L_32:
        /*00b0*/ 	.word	index@(.nv.constant0.triton_poi_fused__native_batch_norm_legit_no_training_convolution_relu_4)
        /*00b4*/ 	.short	0x0210
        /*00b6*/ 	.short	0x003c


	//----- nvinfo : EIATTR_SW_WAR
	.align		4
.L_33:
        /*00b8*/ 	.byte	0x04, 0x36
        /*00ba*/ 	.short	(.L_35 - .L_34)
.L_34:
        /*00bc*/ 	.word	0x00000008
.L_35:


//--------------------- .nv.callgraph             --------------------------
	.section	.nv.callgraph,"",@"SHT_CUDA_CALLGRAPH"
	.align	4
	.sectionentsize	8
	.align		4
        /*0000*/ 	.word	0x00000000
	.align		4
        /*0004*/ 	.word	0xffffffff
	.align		4
        /*0008*/ 	.word	0x00000000
	.align		4
        /*000c*/ 	.word	0xfffffffe
	.align		4
        /*0010*/ 	.word	0x00000000
	.align		4
        /*0014*/ 	.word	0xfffffffd
	.align		4
        /*0018*/ 	.word	0x00000000
	.align		4
        /*001c*/ 	.word	0xfffffffc


//--------------------- .nv.constant4             --------------------------
	.section	.nv.constant4,"a",@progbits
	.align	8
	.align		8
.nv.constant4:
        /*0000*/ 	.dword	_$_str
	.align		8
        /*0008*/ 	.dword	_$_str_$_2


//--------------------- .text.triton_poi_fused__native_batch_norm_legit_no_training_convolution_relu_4 --------------------------
	.section	.text.triton_poi_fused__native_batch_norm_legit_no_training_convolution_relu_4,"ax",@progbits
	.align	128
        .global         triton_poi_fused__native_batch_norm_legit_no_training_convolution_relu_4
        .type           triton_poi_fused__native_batch_norm_legit_no_training_convolution_relu_4,@function
        .size           triton_poi_fused__native_batch_norm_legit_no_training_convolution_relu_4,(.L_x_1 - triton_poi_fused__native_batch_norm_legit_no_training_convolution_relu_4)
        .other          triton_poi_fused__native_batch_norm_legit_no_training_convolution_relu_4,@"STO_CUDA_ENTRY STV_DEFAULT"
triton_poi_fused__native_batch_norm_legit_no_training_convolution_relu_4:
.text.triton_poi_fused__native_batch_norm_legit_no_training_convolution_relu_4:
[----:B------:R-:W-:Y:S01]  /*0000*/  LDC R1, c[0x0][0x28] ;  /* 0x00000a00ff017b82 */ /* 0x000fe20000000800 */
[----:B------:R-:W1:Y:S07]  /*0010*/  S2R R0, SR_TID.X ;  /* 0x0000000000007919 */ /* 0x000e6e0000002100 */
[----:B------:R-:W2:Y:S01]  /*0020*/  LDC.64 R4, c[0x0][0x228] ;  /* 0x00008a00ff047b82 */ /* 0x000ea20000000a00 */
[----:B------:R-:W-:Y:S01]  /*0030*/  ULDC.64 UR4, c[0x0][0x208] ;  /* 0x0000820000047ab9 */ /* 0x000fe20000000a00 */
[----:B------:R-:W3:Y:S06]  /*0040*/  S2R R3, SR_CTAID.X ;  /* 0x0000000000037919 */ /* 0x000eec0000002500 */
[----:B------:R-:W4:Y:S08]  /*0050*/  LDC.64 R28, c[0x0][0x218] ;  /* 0x00008600ff1c7b82 */ /* 0x000f300000000a00 */
[----:B------:R-:W5:Y:S08]  /*0060*/  LDC.64 R26, c[0x0][0x220] ;  /* 0x00008800ff1a7b82 */ /* 0x000f700000000a00 */
[----:B------:R-:W4:Y:S01]  /*0070*/  LDC.64 R22, c[0x0][0x230] ;  /* 0x00008c00ff167b82 */ /* 0x000f220000000a00 */
[----:B-1----:R-:W-:-:S04]  /*0080*/  SHF.L.U32 R0, R0, 0x2, RZ ;  /* 0x0000000200007819 */ /* 0x002fc800000006ff */
[----:B------:R-:W-:-:S04]  /*0090*/  LOP3.LUT R0, R0, 0x1fc, RZ, 0xc0, !PT ;  /* 0x000001fc00007812 */ /* 0x000fc800078ec0ff */
[----:B---3--:R-:W-:-:S04]  /*00a0*/  LEA R0, R3, R0, 0xa ;  /* 0x0000000003007211 */ /* 0x008fc800078e50ff */
[----:B------:R-:W-:Y:S01]  /*00b0*/  IADD3 R2, R0, 0x200, RZ ;  /* 0x0000020000027810 */ /* 0x000fe20007ffe0ff */
[----:B------:R-:W-:-:S04]  /*00c0*/  IMAD.HI R3, R0, 0x78787879, RZ ;  /* 0x7878787900037827 */ /* 0x000fc800078e02ff */
[----:B------:R-:W-:Y:S01]  /*00d0*/  IMAD.HI R2, R2, 0x78787879, RZ ;  /* 0x7878787902027827 */ /* 0x000fe200078e02ff */
[----:B------:R-:W-:-:S04]  /*00e0*/  SHF.R.U32.HI R6, RZ, 0x1f, R3 ;  /* 0x0000001fff067819 */ /* 0x000fc80000011603 */
[----:B------:R-:W-:Y:S02]  /*00f0*/  LEA.HI.SX32 R6, R3, R6, 0x12 ;  /* 0x0000000603067211 */ /* 0x000fe400078f92ff */
[----:B------:R-:W-:-:S03]  /*0100*/  SHF.R.U32.HI R3, RZ, 0x1f, R2 ;  /* 0x0000001fff037819 */ /* 0x000fc60000011602 */
[----:B------:R-:W-:Y:S01]  /*0110*/  IMAD.HI R7, R6, 0x2aaaaaab, RZ ;  /* 0x2aaaaaab06077827 */ /* 0x000fe200078e02ff */
[----:B------:R-:W-:-:S04]  /*0120*/  LEA.HI.SX32 R3, R2, R3, 0x12 ;  /* 0x0000000302037211 */ /* 0x000fc800078f92ff */
[----:B------:R-:W-:Y:S01]  /*0130*/  SHF.R.U32.HI R2, RZ, 0x1f, R7 ;  /* 0x0000001fff027819 */ /* 0x000fe20000011607 */
[----:B------:R-:W-:-:S03]  /*0140*/  IMAD.HI R8, R3, 0x2aaaaaab, RZ ;  /* 0x2aaaaaab03087827 */ /* 0x000fc600078e02ff */
[----:B------:R-:W-:Y:S02]  /*0150*/  LEA.HI R9, R7, R2, RZ, 0x1c ;  /* 0x0000000207097211 */ /* 0x000fe400078fe0ff */
[----:B------:R-:W-:-:S03]  /*0160*/  SHF.R.U32.HI R7, RZ, 0x1f, R8 ;  /* 0x0000001fff077819 */ /* 0x000fc60000011608 */
[----:B------:R-:W-:Y:S01]  /*0170*/  IMAD R9, R9, -0x60, R6 ;  /* 0xffffffa009097824 */ /* 0x000fe200078e0206 */
[----:B------:R-:W-:Y:S02]  /*0180*/  LEA.HI R8, R8, R7, RZ, 0x1c ;  /* 0x0000000708087211 */ /* 0x000fe400078fe0ff */
[----:B------:R-:W1:Y:S01]  /*0190*/  LDC.64 R6, c[0x0][0x210] ;  /* 0x00008400ff067b82 */ /* 0x000e620000000a00 */
[----:B--2---:R-:W-:-:S04]  /*01a0*/  IMAD.WIDE R12, R9, 0x4, R4 ;  /* 0x00000004090c7825 */ /* 0x004fc800078e0204 */
[----:B------:R-:W-:Y:S01]  /*01b0*/  IMAD R3, R8, -0x60, R3 ;  /* 0xffffffa008037824 */ /* 0x000fe200078e0203 */
[----:B------:R-:W2:Y:S03]  /*01c0*/  LDG.E.EL R21, desc[UR4][R12.64] ;  /* 0x000000040c157981 */ /* 0x000ea6000c2e1900 */
[----:B------:R-:W-:Y:S02]  /*01d0*/  IMAD.WIDE R24, R3, 0x4, R4 ;  /* 0x0000000403187825 */ /* 0x000fe400078e0204 */
[----:B------:R-:W3:Y:S04]  /*01e0*/  LDC.64 R4, c[0x0][0x238] ;  /* 0x00008e00ff047b82 */ /* 0x000ee80000000a00 */
[----:B------:R-:W2:Y:S01]  /*01f0*/  LDG.E.EL R24, desc[UR4][R24.64] ;  /* 0x0000000418187981 */ /* 0x000ea2000c2e1900 */
[----:B----4-:R-:W-:-:S05]  /*0200*/  IMAD.WIDE R10, R9, 0x4, R28 ;  /* 0x00000004090a7825 */ /* 0x010fca00078e021c */
[----:B------:R5:W4:Y:S01]  /*0210*/  LDG.E.EL R19, desc[UR4][R10.64] ;  /* 0x000000040a137981 */ /* 0x000b22000c2e1900 */
[----:B-1----:R-:W-:-:S05]  /*0220*/  IMAD.WIDE R6, R0, 0x4, R6 ;  /* 0x0000000400067825 */ /* 0x002fca00078e0206 */
[----:B------:R-:W4:Y:S01]  /*0230*/  LDG.E.128 R12, desc[UR4][R6.64] ;  /* 0x00000004060c7981 */ /* 0x000f22000c1e1d00 */
[----:B-----5:R-:W-:-:S05]  /*0240*/  IMAD.WIDE R10, R9, 0x4, R26 ;  /* 0x00000004090a7825 */ /* 0x020fca00078e021a */
[----:B------:R-:W5:Y:S01]  /*0250*/  LDG.E.EL R18, desc[UR4][R10.64] ;  /* 0x000000040a127981 */ /* 0x000f62000c2e1900 */
[----:B0-----:R-:W-:-:S04]  /*0260*/  IMAD.WIDE R16, R9, 0x4, R22 ;  /* 0x0000000409107825 */ /* 0x001fc800078e0216 */
[----:B---3--:R-:W-:Y:S02]  /*0270*/  IMAD.WIDE R8, R9, 0x4, R4 ;  /* 0x0000000409087825 */ /* 0x008fe400078e0204 */
[----:B------:R-:W3:Y:S02]  /*0280*/  LDG.E.EL R17, desc[UR4][R16.64] ;  /* 0x0000000410117981 */ /* 0x000ee4000c2e1900 */
[C---:B------:R-:W-:Y:S02]  /*0290*/  IMAD.WIDE R28, R3.reuse, 0x4, R28 ;  /* 0x00000004031c7825 */ /* 0x040fe400078e021c */
[----:B------:R-:W3:Y:S02]  /*02a0*/  LDG.E.EL R20, desc[UR4][R8.64] ;  /* 0x0000000408147981 */ /* 0x000ee4000c2e1900 */
[C---:B------:R-:W-:Y:S02]  /*02b0*/  IMAD.WIDE R26, R3.reuse, 0x4, R26 ;  /* 0x00000004031a7825 */ /* 0x040fe400078e021a */
[----:B------:R0:W3:Y:S04]  /*02c0*/  LDG.E.EL R16, desc[UR4][R28.64] ;  /* 0x000000041c107981 */ /* 0x0000e8000c2e1900 */
[----:B------:R-:W3:Y:S01]  /*02d0*/  LDG.E.128 R8, desc[UR4][R6.64+0x800] ;  /* 0x0008000406087981 */ /* 0x000ee2000c1e1d00 */
[----:B------:R-:W-:-:S03]  /*02e0*/  IMAD.WIDE R4, R3, 0x4, R4 ;  /* 0x0000000403047825 */ /* 0x000fc600078e0204 */
[----:B------:R-:W3:Y:S01]  /*02f0*/  LDG.E.EL R2, desc[UR4][R26.64] ;  /* 0x000000041a027981 */ /* 0x000ee2000c2e1900 */
[----:B------:R-:W-:-:S03]  /*0300*/  IMAD.WIDE R22, R3, 0x4, R22 ;  /* 0x0000000403167825 */ /* 0x000fc600078e0216 */
[----:B------:R-:W3:Y:S04]  /*0310*/  LDG.E.EL R4, desc[UR4][R4.64] ;  /* 0x0000000404047981 */ /* 0x000ee8000c2e1900 */
[----:B------:R1:W3:Y:S01]  /*0320*/  LDG.E.EL R3, desc[UR4][R22.64] ;  /* 0x0000000416037981 */ /* 0x0002e2000c2e1900 */
[----:B--2---:R-:W-:-:S04]  /*0330*/  FADD R21, R21, 9.9999997473787516356e-06 ;  /* 0x3727c5ac15157421 */ /* 0x004fc80000000000 */
[----:B------:R-:W2:Y:S01]  /*0340*/  MUFU.SQRT R25, R21 ;  /* 0x0000001500197308 */ /* 0x000ea20000002000 */
[----:B------:R-:W-:-:S07]  /*0350*/  FADD R24, R24, 9.9999997473787516356e-06 ;  /* 0x3727c5ac18187421 */ /* 0x000fce0000000000 */
[----:B0-----:R-:W0:Y:S01]  /*0360*/  MUFU.SQRT R28, R24 ;  /* 0x00000018001c7308 */ /* 0x001e220000002000 */
[C---:B--2---:R-:W-:Y:S02]  /*0370*/  FSETP.GT.AND P0, PT, R25.reuse, 8.50705917302346158658e+37, PT ;  /* 0x7e8000001900780b */ /* 0x044fe40003f04000 */
[----:B------:R-:W-:Y:S02]  /*0380*/  FSETP.GEU.AND P2, PT, R25, 1.175494350822287508e-38, PT ;  /* 0x008000001900780b */ /* 0x000fe40003f4e000 */
[C---:B0-----:R-:W-:Y:S02]  /*0390*/  FSETP.GT.AND P1, PT, R28.reuse, 8.50705917302346158658e+37, PT ;  /* 0x7e8000001c00780b */ /* 0x041fe40003f24000 */
[----:B------:R-:W-:-:S07]  /*03a0*/  FSETP.GEU.AND P3, PT, R28, 1.175494350822287508e-38, PT ;  /* 0x008000001c00780b */ /* 0x000fce0003f6e000 */
[----:B------:R-:W-:Y:S01]  /*03b0*/  @P0 FMUL R25, R25, 0.25 ;  /* 0x3e80000019190820 */ /* 0x000fe20000400000 */
[----:B------:R-:W-:-:S03]  /*03c0*/  HFMA2.MMA R24, -RZ, RZ, 1.625, 0 ;  /* 0x3e800000ff187435 */ /* 0x000fc600000001ff */
[----:B------:R-:W-:Y:S01]  /*03d0*/  @!P2 FMUL R25, R25, 16777216 ;  /* 0x4b8000001919a820 */ /* 0x000fe20000400000 */
[----:B------:R-:W-:-:S04]  /*03e0*/  @P1 FMUL R28, R28, 0.25 ;  /* 0x3e8000001c1c1820 */ /* 0x000fc80000400000 */
[----:B------:R-:W-:Y:S01]  /*03f0*/  @!P3 FMUL R28, R28, 16777216 ;  /* 0x4b8000001c1cb820 */ /* 0x000fe20000400000 */
[----:B------:R-:W0:Y:S01]  /*0400*/  MUFU.RCP R25, R25 ;  /* 0x0000001900197308 */ /* 0x000e220000001000 */
[----:B-1----:R-:W-:-:S07]  /*0410*/  FSEL R22, R24, 1, P0 ;  /* 0x3f80000018167808 */ /* 0x002fce0000000000 */
[----:B------:R1:W2:Y:S01]  /*0420*/  MUFU.RCP R5, R28 ;  /* 0x0000001c00057308 */ /* 0x0002a20000001000 */
[----:B------:R-:W-:Y:S01]  /*0430*/  FSEL R24, R24, 1, P1 ;  /* 0x3f80000018187808 */ /* 0x000fe20000800000 */
[----:B------:R-:W-:Y:S01]  /*0440*/  @!P2 FMUL R22, R22, 16777216 ;  /* 0x4b8000001616a820 */ /* 0x000fe20000400000 */
[--C-:B----4-:R-:W-:Y:S01]  /*0450*/  FADD R13, R13, R19.reuse ;  /* 0x000000130d0d7221 */ /* 0x110fe20000000000 */
[--C-:B------:R-:W-:Y:S01]  /*0460*/  FADD R12, R12, R19.reuse ;  /* 0x000000130c0c7221 */ /* 0x100fe20000000000 */
[--C-:B------:R-:W-:Y:S01]  /*0470*/  FADD R14, R14, R19.reuse ;  /* 0x000000130e0e7221 */ /* 0x100fe20000000000 */
[----:B------:R-:W-:Y:S01]  /*0480*/  @!P3 FMUL R24, R24, 16777216 ;  /* 0x4b8000001818b820 */ /* 0x000fe20000400000 */
[----:B------:R-:W-:Y:S01]  /*0490*/  FADD R15, R15, R19 ;  /* 0x000000130f0f7221 */ /* 0x000fe20000000000 */
[----:B0-----:R-:W-:Y:S01]  /*04a0*/  FMUL R21, R25, R22 ;  /* 0x0000001619157220 */ /* 0x001fe20000400000 */
[C---:B-----5:R-:W-:Y:S01]  /*04b0*/  FADD R22, -R18.reuse, R12 ;  /* 0x0000000c12167221 */ /* 0x060fe20000000100 */
[C---:B------:R-:W-:Y:S01]  /*04c0*/  FADD R26, -R18.reuse, R14 ;  /* 0x0000000e121a7221 */ /* 0x040fe20000000100 */
[C---:B-1----:R-:W-:Y:S01]  /*04d0*/  FADD R28, -R18.reuse, R15 ;  /* 0x0000000f121c7221 */ /* 0x042fe20000000100 */
[----:B--2---:R-:W-:Y:S01]  /*04e0*/  FMUL R5, R5, R24 ;  /* 0x0000001805057220 */ /* 0x004fe20000400000 */
[----:B------:R-:W-:-:S02]  /*04f0*/  FADD R24, -R18, R13 ;  /* 0x0000000d12187221 */ /* 0x000fc40000000100 */
[----:B------:R-:W0:Y:S01]  /*0500*/  LDC.64 R18, c[0x0][0x240] ;  /* 0x00009000ff127b82 */ /* 0x000e220000000a00 */
[C---:B------:R-:W-:Y:S01]  /*0510*/  FMUL R27, R21.reuse, R22 ;  /* 0x00000016151b7220 */ /* 0x040fe20000400000 */
[C---:B------:R-:W-:Y:S01]  /*0520*/  FMUL R24, R21.reuse, R24 ;  /* 0x0000001815187220 */ /* 0x040fe20000400000 */
[C---:B------:R-:W-:Y:S01]  /*0530*/  FMUL R23, R21.reuse, R26 ;  /* 0x0000001a15177220 */ /* 0x040fe20000400000 */
[----:B------:R-:W-:Y:S01]  /*0540*/  FMUL R25, R21, R28 ;  /* 0x0000001c15197220 */ /* 0x000fe20000400000 */
[--C-:B---3--:R-:W-:Y:S01]  /*0550*/  FADD R9, R9, R16.reuse ;  /* 0x0000001009097221 */ /* 0x108fe20000000000 */
[--C-:B------:R-:W-:Y:S01]  /*0560*/  FADD R8, R8, R16.reuse ;  /* 0x0000001008087221 */ /* 0x100fe20000000000 */
[--C-:B------:R-:W-:Y:S01]  /*0570*/  FADD R10, R10, R16.reuse ;  /* 0x000000100a0a7221 */ /* 0x100fe20000000000 */
[----:B------:R-:W-:Y:S01]  /*0580*/  FADD R11, R11, R16 ;  /* 0x000000100b0b7221 */ /* 0x000fe20000000000 */
[C-C-:B------:R-:W-:Y:S01]  /*0590*/  FFMA R22, R17.reuse, R24, R20.reuse ;  /* 0x0000001811167223 */ /* 0x140fe20000000014 */
[C-C-:B------:R-:W-:Y:S01]  /*05a0*/  FFMA R21, R17.reuse, R27, R20.reuse ;  /* 0x0000001b11157223 */ /* 0x140fe20000000014 */
[C-C-:B------:R-:W-:Y:S01]  /*05b0*/  FFMA R23, R17.reuse, R23, R20.reuse ;  /* 0x0000001711177223 */ /* 0x140fe20000000014 */
[----:B------:R-:W-:Y:S01]  /*05c0*/  FFMA R17, R17, R25, R20 ;  /* 0x0000001911117223 */ /* 0x000fe20000000014 */
[C---:B------:R-:W-:Y:S01]  /*05d0*/  FADD R20, -R2.reuse, R9 ;  /* 0x0000000902147221 */ /* 0x040fe20000000100 */
[C---:B------:R-:W-:Y:S01]  /*05e0*/  FADD R16, -R2.reuse, R8 ;  /* 0x0000000802107221 */ /* 0x040fe20000000100 */
[C---:B------:R-:W-:Y:S01]  /*05f0*/  FADD R24, -R2.reuse, R10 ;  /* 0x0000000a02187221 */ /* 0x040fe20000000100 */
[----:B------:R-:W-:Y:S01]  /*0600*/  FADD R2, -R2, R11 ;  /* 0x0000000b02027221 */ /* 0x000fe20000000100 */
[C---:B------:R-:W-:Y:S01]  /*0610*/  FMUL R20, R5.reuse, R20 ;  /* 0x0000001405147220 */ /* 0x040fe20000400000 */
[C---:B------:R-:W-:Y:S01]  /*0620*/  FMUL R29, R5.reuse, R16 ;  /* 0x00000010051d7220 */ /* 0x040fe20000400000 */
[C---:B------:R-:W-:Y:S01]  /*0630*/  FMUL R27, R5.reuse, R24 ;  /* 0x00000018051b7220 */ /* 0x040fe20000400000 */
[----:B------:R-:W-:Y:S01]  /*0640*/  FMUL R25, R5, R2 ;  /* 0x0000000205197220 */ /* 0x000fe20000400000 */
[C-C-:B------:R-:W-:Y:S01]  /*0650*/  FFMA R5, R3.reuse, R20, R4.reuse ;  /* 0x0000001403057223 */ /* 0x140fe20000000004 */
[C-C-:B------:R-:W-:Y:S01]  /*0660*/  FFMA R20, R3.reuse, R29, R4.reuse ;  /* 0x0000001d03147223 */ /* 0x140fe20000000004 */
[C-C-:B------:R-:W-:Y:S01]  /*0670*/  FFMA R24, R3.reuse, R27, R4.reuse ;  /* 0x0000001b03187223 */ /* 0x140fe20000000004 */
[----:B------:R-:W-:Y:S01]  /*0680*/  FFMA R25, R3, R25, R4 ;  /* 0x0000001903197223 */ /* 0x000fe20000000004 */
[----:B------:R-:W-:Y:S01]  /*0690*/  FSETP.GEU.AND P6, PT, R17, RZ, PT ;  /* 0x000000ff1100720b */ /* 0x000fe20003fce000 */
[----:B0-----:R-:W-:Y:S01]  /*06a0*/  IMAD.WIDE R2, R0, 0x4, R18 ;  /* 0x0000000400027825 */ /* 0x001fe200078e0212 */
[----:B------:R-:W-:-:S02]  /*06b0*/  FSETP.GEU.AND P0, PT, R23, RZ, PT ;  /* 0x000000ff1700720b */ /* 0x000fc40003f0e000 */
[----:B------:R-:W-:Y:S02]  /*06c0*/  FSETP.GEU.AND P1, PT, R22, RZ, PT ;  /* 0x000000ff1600720b */ /* 0x000fe40003f2e000 */
[----:B------:R-:W-:Y:S02]  /*06d0*/  FSETP.GEU.AND P2, PT, R21, RZ, PT ;  /* 0x000000ff1500720b */ /* 0x000fe40003f4e000 */
[----:B------:R-:W-:Y:S02]  /*06e0*/  SEL R19, R17, RZ, P6 ;  /* 0x000000ff11137207 */ /* 0x000fe40003000000 */
[----:B------:R-:W-:Y:S02]  /*06f0*/  FSETP.GEU.AND P3, PT, R25, RZ, PT ;  /* 0x000000ff1900720b */ /* 0x000fe40003f6e000 */
[----:B------:R-:W-:Y:S02]  /*0700*/  FSETP.GEU.AND P4, PT, R24, RZ, PT ;  /* 0x000000ff1800720b */ /* 0x000fe40003f8e000 */
[----:B------:R-:W-:-:S02]  /*0710*/  FSETP.GEU.AND P5, PT, R5, RZ, PT ;  /* 0x000000ff0500720b */ /* 0x000fc40003fae000 */
[----:B------:R-:W-:Y:S02]  /*0720*/  FSETP.GEU.AND P6, PT, R20, RZ, PT ;  /* 0x000000ff1400720b */ /* 0x000fe40003fce000 */
[----:B------:R-:W-:Y:S02]  /*0730*/  SEL R18, R23, RZ, P0 ;  /* 0x000000ff17127207 */ /* 0x000fe40000000000 */
[----:B------:R-:W-:Y:S02]  /*0740*/  SEL R17, R22, RZ, P1 ;  /* 0x000000ff16117207 */ /* 0x000fe40000800000 */
[----:B------:R-:W-:Y:S02]  /*0750*/  SEL R16, R21, RZ, P2 ;  /* 0x000000ff15107207 */ /* 0x000fe40001000000 */
[----:B------:R-:W-:Y:S02]  /*0760*/  SEL R23, R25, RZ, P3 ;  /* 0x000000ff19177207 */ /* 0x000fe40001800000 */
[----:B------:R-:W-:-:S02]  /*0770*/  SEL R22, R24, RZ, P4 ;  /* 0x000000ff18167207 */ /* 0x000fc40002000000 */
[----:B------:R-:W-:Y:S02]  /*0780*/  SEL R21, R5, RZ, P5 ;  /* 0x000000ff05157207 */ /* 0x000fe40002800000 */
[----:B------:R-:W-:Y:S01]  /*0790*/  SEL R20, R20, RZ, P6 ;  /* 0x000000ff14147207 */ /* 0x000fe20003000000 */
[----:B------:R-:W-:Y:S04]  /*07a0*/  STG.E.128 desc[UR4][R6.64], R12 ;  /* 0x0000000c06007986 */ /* 0x000fe8000c101d04 */
[----:B------:R-:W-:Y:S04]  /*07b0*/  STG.E.128 desc[UR4][R6.64+0x800], R8 ;  /* 0x0008000806007986 */ /* 0x000fe8000c101d04 */
[----:B------:R-:W-:Y:S04]  /*07c0*/  STG.E.128 desc[UR4][R2.64], R16 ;  /* 0x0000001002007986 */ /* 0x000fe8000c101d04 */
[----:B------:R-:W-:Y:S01]  /*07d0*/  STG.E.128 desc[UR4][R2.64+0x800], R20 ;  /* 0x0008001402007986 */ /* 0x000fe2000c101d04 */
[----:B------:R-:W-:Y:S05]  /*07e0*/  EXIT ;  /* 0x000000000000794d */ /* 0x000fea0003800000 */
.L_x_0:
[----:B------:R-:W-:-:S00]  /*07f0*/  BRA `(.L_x_0) ;  /* 0xfffffffc00fc7947 */ /* 0x000fc0000383ffff */
[----:B------:R-:W-:-:S00]  /*0800*/  NOP ;  /* 0x0000000000007918 */ /* 0x000fc00000000000 */
[----:B------:R-:W-:-:S00]  /*0810*/  NOP ;  /* 0x0000000000007918 */ /* 0x000fc00000000000 */
[----:B------:R-:W-:-:S00]  /*0820*/  NOP ;  /* 0x0000000000007918 */ /* 0x000fc00000000000 */
[----:B------:R-:W-:-:S00]  /*0830*/  NOP ;  /* 0x0000000000007918 */ /* 0x000fc00000000000 */
[----:B------:R-:W-:-:S00]  /*0840*/  NOP ;  /* 0x0000000000007918 */ /* 0x000fc00000000000 */
[----:B------:R-:W-:-:S00]  /*0850*/  NOP ;  /* 0x0000000000007918 */ /* 0x000fc00000000000 */
[----:B------:R-:W-:-:S00]  /*0860*/  NOP ;  /* 0x0000000000007918 */ /* 0x000fc00000000000 */
[----:B------:R-:W-:-:S00]  /*0870*/  NOP ;  /* 0x0000000000007918 */ /* 0x000fc00000000000 */
.L_x_1:


//--------------------- .nv.global.init           --------------------------
	.section	.nv.global.init,"aw",@progbits
.nv.global.init:
	.type		_$_str,@object
	.size		_$_str,(_$_str_$_2 - _$_str)
_$_str:
        /*0000*/ 	.byte	0x5f, 0x5f, 0x43, 0x55, 0x44, 0x41, 0x5f, 0x46, 0x54, 0x5a, 0x00
	.type		_$_str_$_2,@object
	.size		_$_str_$_2,(.L_1 - _$_str_$_2)
_$_str_$_2:
        /*000b*/ 	.byte	0x5f, 0x5f, 0x43, 0x55, 0x44, 0x41, 0x5f, 0x50, 0x52, 0x45, 0x43, 0x5f, 0x53, 0x51, 0x52, 0x54
        /*001b*/ 	.byte	0x00
.L_1:


//--------------------- .nv.constant0.triton_poi_fused__native_batch_norm_legit_no_training_convolution_relu_4 --------------------------
	.section	.nv.constant0.triton_poi_fused__native_batch_norm_legit_no_training_convolution_relu_4,"a",@progbits
	.sectionflags	@""
	.align	4
.nv.constant0.triton_poi_fused__native_batch_norm_legit_no_training_convolution_relu_4:
	.zero		588
